//
// Generated by NVIDIA NVVM Compiler
//
// Compiler Build ID: CL-36424714
// Cuda compilation tools, release 13.0, V13.0.88
// Based on NVVM 20.0.0
//

.version 9.0
.target sm_100
.address_size 64

	// .globl	_Z14performStencilPiS_m
// _ZZ14performStencilPiS_mE11localMemory has been demoted

.visible .entry _Z14performStencilPiS_m(
	.param .u64 .ptr .align 1 _Z14performStencilPiS_m_param_0,
	.param .u64 .ptr .align 1 _Z14performStencilPiS_m_param_1,
	.param .u64 _Z14performStencilPiS_m_param_2
)
{
	.reg .pred 	%p<8>;
	.reg .b32 	%r<52>;
	.reg .b64 	%rd<11>;
	// demoted variable
	.shared .align 4 .b8 _ZZ14performStencilPiS_mE11localMemory[1104];
	ld.param.u64 	%rd4, [_Z14performStencilPiS_m_param_0];
	ld.param.u64 	%rd3, [_Z14performStencilPiS_m_param_1];
	cvta.to.global.u64 	%rd1, %rd4;
	mov.u32 	%r1, %tid.x;
	mov.u32 	%r4, %ntid.x;
	mov.u32 	%r5, %ctaid.x;
	mad.lo.s32 	%r2, %r4, %r5, %r1;
	setp.gt.s32 	%p1, %r2, 536870911;
	@%p1 bra 	$L__BB0_6;
	setp.gt.u32 	%p2, %r1, 9;
	setp.lt.s32 	%p3, %r2, 10;
	shl.b32 	%r6, %r1, 2;
	mov.u32 	%r7, _ZZ14performStencilPiS_mE11localMemory;
	add.s32 	%r3, %r7, %r6;
	or.pred  	%p4, %p2, %p3;
	@%p4 bra 	$L__BB0_3;
	add.s32 	%r8, %r2, -10;
	mul.wide.u32 	%rd5, %r8, 4;
	add.s64 	%rd6, %rd1, %rd5;
	ld.global.u32 	%r9, [%rd6];
	st.shared.u32 	[%r3], %r9;
$L__BB0_3:
	add.s32 	%r10, %r1, -247;
	setp.gt.u32 	%p5, %r10, 9;
	setp.gt.s32 	%p6, %r2, 536870902;
	mul.wide.s32 	%rd7, %r2, 4;
	add.s64 	%rd2, %rd1, %rd7;
	or.pred  	%p7, %p5, %p6;
	@%p7 bra 	$L__BB0_5;
	ld.global.u32 	%r11, [%rd2+-40];
	st.shared.u32 	[%r3], %r11;
$L__BB0_5:
	ld.global.u32 	%r12, [%rd2];
	st.shared.u32 	[%r3+40], %r12;
	bar.sync 	0;
	ld.shared.u32 	%r13, [%r3];
	ld.shared.u32 	%r14, [%r3+4];
	add.s32 	%r15, %r14, %r13;
	ld.shared.u32 	%r16, [%r3+8];
	add.s32 	%r17, %r16, %r15;
	ld.shared.u32 	%r18, [%r3+12];
	add.s32 	%r19, %r18, %r17;
	ld.shared.u32 	%r20, [%r3+16];
	add.s32 	%r21, %r20, %r19;
	ld.shared.u32 	%r22, [%r3+20];
	add.s32 	%r23, %r22, %r21;
	ld.shared.u32 	%r24, [%r3+24];
	add.s32 	%r25, %r24, %r23;
	ld.shared.u32 	%r26, [%r3+28];
	add.s32 	%r27, %r26, %r25;
	ld.shared.u32 	%r28, [%r3+32];
	add.s32 	%r29, %r28, %r27;
	ld.shared.u32 	%r30, [%r3+36];
	add.s32 	%r31, %r30, %r29;
	ld.shared.u32 	%r32, [%r3+40];
	add.s32 	%r33, %r32, %r31;
	ld.shared.u32 	%r34, [%r3+44];
	add.s32 	%r35, %r34, %r33;
	ld.shared.u32 	%r36, [%r3+48];
	add.s32 	%r37, %r36, %r35;
	ld.shared.u32 	%r38, [%r3+52];
	add.s32 	%r39, %r38, %r37;
	ld.shared.u32 	%r40, [%r3+56];
	add.s32 	%r41, %r40, %r39;
	ld.shared.u32 	%r42, [%r3+60];
	add.s32 	%r43, %r42, %r41;
	ld.shared.u32 	%r44, [%r3+64];
	add.s32 	%r45, %r44, %r43;
	ld.shared.u32 	%r46, [%r3+68];
	add.s32 	%r47, %r46, %r45;
	ld.shared.u32 	%r48, [%r3+72];
	add.s32 	%r49, %r48, %r47;
	ld.shared.u32 	%r50, [%r3+76];
	add.s32 	%r51, %r50, %r49;
	cvta.to.global.u64 	%rd8, %rd3;
	add.s64 	%rd10, %rd8, %rd7;
	st.global.u32 	[%rd10], %r51;
$L__BB0_6:
	ret;

}


// ===== COMPILED SASS (sm_100) =====

	.target	sm_100

	.elftype	@"ET_EXEC"


//--------------------- .note.nv.tkinfo           --------------------------
	.section	.note.nv.tkinfo,"",@"SHT_NOTE"
	.sectionflags	@"SHF_NOTE_NV_TKINFO"
	.tkinfo
        /*0018*/ 	.word	0x00000002
        /*0030*/ 	.string	""
        /*0030*/ 	.string	"ptxas"
        /*0030*/ 	.string	"Cuda compilation tools, release 13.0, V13.0.88"
        /*0030*/ 	.string	"Build cuda_13.0.r13.0/compiler.36424714_0"
        /*0030*/ 	.string	"-arch sm_100 -m 64 "



//--------------------- .note.nv.cuinfo           --------------------------
	.section	.note.nv.cuinfo,"",@"SHT_NOTE"
	.sectionflags	@"SHF_NOTE_NV_CUINFO"
        /*0018*/ 	.short	0x0002
        /*001a*/ 	.short	0x0064
        /*001c*/ 	.short	0x0082
	.zero		2


//--------------------- .nv.info                  --------------------------
	.section	.nv.info,"",@"SHT_CUDA_INFO"
	.align	4


	//----- nvinfo : EIATTR_REGCOUNT
	.align		4
        /*0000*/ 	.byte	0x04, 0x2f
        /*0002*/ 	.short	(.L_1 - .L_0)
	.align		4
.L_0:
        /*0004*/ 	.word	index@(_Z14performStencilPiS_m)
        /*0008*/ 	.word	0x0000001a


	//----- nvinfo : EIATTR_FRAME_SIZE
	.align		4
.L_1:
        /*000c*/ 	.byte	0x04, 0x11
        /*000e*/ 	.short	(.L_3 - .L_2)
	.align		4
.L_2:
        /*0010*/ 	.word	index@(_Z14performStencilPiS_m)
        /*0014*/ 	.word	0x00000000


	//----- nvinfo : EIATTR_MIN_STACK_SIZE
	.align		4
.L_3:
        /*0018*/ 	.byte	0x04, 0x12
        /*001a*/ 	.short	(.L_5 - .L_4)
	.align		4
.L_4:
        /*001c*/ 	.word	index@(_Z14performStencilPiS_m)
        /*0020*/ 	.word	0x00000000
.L_5:


//--------------------- .nv.compat                --------------------------
	.section	.nv.compat,"",@"SHT_CUDA_COMPAT_INFO"
	.align	4
        /*0000*/ 	.byte	0x02, 0x09, 0x00, 0x00, 0x02, 0x02, 0x01, 0x00, 0x02, 0x05, 0x05, 0x00, 0x03, 0x07, 0x01, 0x01
        /*0010*/ 	.byte	0x02, 0x03, 0x00, 0x00, 0x02, 0x06, 0x01, 0x00, 0x04, 0x0b, 0x08, 0x00, 0x09, 0x00, 0x00, 0x00
        /*0020*/ 	.byte	0x00, 0x00, 0x00, 0x00


//--------------------- .nv.info._Z14performStencilPiS_m --------------------------
	.section	.nv.info._Z14performStencilPiS_m,"",@"SHT_CUDA_INFO"
	.sectionflags	@""
	.align	4


	//----- nvinfo : EIATTR_CUDA_API_VERSION
	.align		4
        /*0000*/ 	.byte	0x04, 0x37
        /*0002*/ 	.short	(.L_7 - .L_6)
.L_6:
        /*0004*/ 	.word	0x00000082


	//----- nvinfo : EIATTR_KPARAM_INFO
	.align		4
.L_7:
        /*0008*/ 	.byte	0x04, 0x17
        /*000a*/ 	.short	(.L_9 - .L_8)
.L_8:
        /*000c*/ 	.word	0x00000000
        /*0010*/ 	.short	0x0002
        /*0012*/ 	.short	0x0010
        /*0014*/ 	.byte	0x00, 0xf0, 0x21, 0x00


	//----- nvinfo : EIATTR_KPARAM_INFO
	.align		4
.L_9:
        /*0018*/ 	.byte	0x04, 0x17
        /*001a*/ 	.short	(.L_11 - .L_10)
.L_10:
        /*001c*/ 	.word	0x00000000
        /*0020*/ 	.short	0x0001
        /*0022*/ 	.short	0x0008
        /*0024*/ 	.byte	0x00, 0xf5, 0x21, 0x00


	//----- nvinfo : EIATTR_KPARAM_INFO
	.align		4
.L_11:
        /*0028*/ 	.byte	0x04, 0x17
        /*002a*/ 	.short	(.L_13 - .L_12)
.L_12:
        /*002c*/ 	.word	0x00000000
        /*0030*/ 	.short	0x0000
        /*0032*/ 	.short	0x0000
        /*0034*/ 	.byte	0x00, 0xf5, 0x21, 0x00


	//----- nvinfo : EIATTR_SPARSE_MMA_MASK
	.align		4
.L_13:
        /*0038*/ 	.byte	0x03, 0x50
        /*003a*/ 	.short	0x0000


	//----- nvinfo : EIATTR_MAXREG_COUNT
	.align		4
        /*003c*/ 	.byte	0x03, 0x1b
        /*003e*/ 	.short	0x00ff


	//----- nvinfo : EIATTR_NUM_BARRIERS
	.align		4
        /*0040*/ 	.byte	0x02, 0x4c
        /*0042*/ 	.byte	0x01
	.zero		1


	//----- nvinfo : EIATTR_MERCURY_ISA_VERSION
	.align		4
        /*0044*/ 	.byte	0x03, 0x5f
        /*0046*/ 	.short	0x0101


	//----- nvinfo : EIATTR_VRC_CTA_INIT_COUNT
	.align		4
        /*0048*/ 	.byte	0x02, 0x4a
	.zero		1
	.zero		1


	//----- nvinfo : EIATTR_EXIT_INSTR_OFFSETS
	.align		4
        /*004c*/ 	.byte	0x04, 0x1c
        /*004e*/ 	.short	(.L_15 - .L_14)


	//   ....[0]....
.L_14:
        /*0050*/ 	.word	0x00000060


	//   ....[1]....
        /*0054*/ 	.word	0x000003d0


	//----- nvinfo : EIATTR_CBANK_PARAM_SIZE
	.align		4
.L_15:
        /*0058*/ 	.byte	0x03, 0x19
        /*005a*/ 	.short	0x0018


	//----- nvinfo : EIATTR_PARAM_CBANK
	.align		4
        /*005c*/ 	.byte	0x04, 0x0a
        /*005e*/ 	.short	(.L_17 - .L_16)
	.align		4
.L_16:
        /*0060*/ 	.word	index@(.nv.constant0._Z14performStencilPiS_m)
        /*0064*/ 	.short	0x0380
        /*0066*/ 	.short	0x0018


	//----- nvinfo : EIATTR_SW_WAR
	.align		4
.L_17:
        /*0068*/ 	.byte	0x04, 0x36
        /*006a*/ 	.short	(.L_19 - .L_18)
.L_18:
        /*006c*/ 	.word	0x00000008
.L_19:


//--------------------- .nv.callgraph             --------------------------
	.section	.nv.callgraph,"",@"SHT_CUDA_CALLGRAPH"
	.align	4
	.sectionentsize	8
	.align		4
        /*0000*/ 	.word	0x00000000
	.align		4
        /*0004*/ 	.word	0xffffffff
	.align		4
        /*0008*/ 	.word	0x00000000
	.align		4
        /*000c*/ 	.word	0xfffffffe
	.align		4
        /*0010*/ 	.word	0x00000000
	.align		4
        /*0014*/ 	.word	0xfffffffd
	.align		4
        /*0018*/ 	.word	0x00000000
	.align		4
        /*001c*/ 	.word	0xfffffffc


//--------------------- .text._Z14performStencilPiS_m --------------------------
	.section	.text._Z14performStencilPiS_m,"ax",@progbits
	.align	128
        .global         _Z14performStencilPiS_m
        .type           _Z14performStencilPiS_m,@function
        .size           _Z14performStencilPiS_m,(.L_x_1 - _Z14performStencilPiS_m)
        .other          _Z14performStencilPiS_m,@"STO_CUDA_ENTRY STV_DEFAULT"
_Z14performStencilPiS_m:
.text._Z14performStencilPiS_m:
[----:B------:R-:W-:Y:S01]  /*0000*/  LDC R1, c[0x0][0x37c] ;  /* 0x0000df00ff017b82 */ /* 0x000fe20000000800 */
[----:B------:R-:W0:Y:S01]  /*0010*/  S2R R11, SR_TID.X ;  /* 0x00000000000b7919 */ /* 0x000e220000002100 */
[----:B------:R-:W0:Y:S01]  /*0020*/  LDCU UR4, c[0x0][0x360] ;  /* 0x00006c00ff0477ac */ /* 0x000e220008000800 */
[----:B------:R-:W0:Y:S02]  /*0030*/  S2R R0, SR_CTAID.X ;  /* 0x0000000000007919 */ /* 0x000e240000002500 */
[----:B0-----:R-:W-:-:S05]  /*0040*/  IMAD R0, R0, UR4, R11 ;  /* 0x0000000400007c24 */ /* 0x001fca000f8e020b */
[----:B------:R-:W-:-:S13]  /*0050*/  ISETP.GT.AND P0, PT, R0, 0x1fffffff, PT ;  /* 0x1fffffff0000780c */ /* 0x000fda0003f04270 */
[----:B------:R-:W-:Y:S05]  /*0060*/  @P0 EXIT ;  /* 0x000000000000094d */ /* 0x000fea0003800000 */
[----:B------:R-:W0:Y:S01]  /*0070*/  LDC.64 R2, c[0x0][0x380] ;  /* 0x0000e000ff027b82 */ /* 0x000e220000000a00 */
[C---:B------:R-:W-:Y:S01]  /*0080*/  ISETP.GE.AND P0, PT, R0.reuse, 0xa, PT ;  /* 0x0000000a0000780c */ /* 0x040fe20003f06270 */
[----:B------:R-:W1:Y:S01]  /*0090*/  LDCU.64 UR6, c[0x0][0x358] ;  /* 0x00006b00ff0677ac */ /* 0x000e620008000a00 */
[C---:B------:R-:W-:Y:S01]  /*00a0*/  VIADD R4, R11.reuse, 0xffffff09 ;  /* 0xffffff090b047836 */ /* 0x040fe20000000000 */
[----:B------:R-:W-:Y:S02]  /*00b0*/  ISETP.GT.AND P1, PT, R0, 0x1ffffff6, PT ;  /* 0x1ffffff60000780c */ /* 0x000fe40003f24270 */
[----:B------:R-:W-:Y:S02]  /*00c0*/  ISETP.GT.U32.OR P0, PT, R11, 0x9, !P0 ;  /* 0x000000090b00780c */ /* 0x000fe40004704470 */
[----:B------:R-:W-:-:S11]  /*00d0*/  ISETP.GT.U32.OR P1, PT, R4, 0x9, P1 ;  /* 0x000000090400780c */ /* 0x000fd60000f24470 */
[C---:B------:R-:W-:Y:S02]  /*00e0*/  @!P0 VIADD R7, R0.reuse, 0xfffffff6 ;  /* 0xfffffff600078836 */ /* 0x040fe40000000000 */
[----:B0-----:R-:W-:-:S04]  /*00f0*/  IMAD.WIDE R4, R0, 0x4, R2 ;  /* 0x0000000400047825 */ /* 0x001fc800078e0202 */
[----:B------:R-:W-:Y:S01]  /*0100*/  @!P0 IMAD.WIDE.U32 R2, R7, 0x4, R2 ;  /* 0x0000000407028825 */ /* 0x000fe200078e0002 */
[----:B-1----:R-:W2:Y:S04]  /*0110*/  LDG.E R8, desc[UR6][R4.64] ;  /* 0x0000000604087981 */ /* 0x002ea8000c1e1900 */
[----:B------:R-:W3:Y:S04]  /*0120*/  @!P1 LDG.E R6, desc[UR6][R4.64+-0x28] ;  /* 0xffffd80604069981 */ /* 0x000ee8000c1e1900 */
[----:B------:R-:W4:Y:S01]  /*0130*/  @!P0 LDG.E R2, desc[UR6][R2.64] ;  /* 0x0000000602028981 */ /* 0x000f22000c1e1900 */
[----:B------:R-:W0:Y:S01]  /*0140*/  S2UR UR5, SR_CgaCtaId ;  /* 0x00000000000579c3 */ /* 0x000e220000008800 */
[----:B------:R-:W-:-:S02]  /*0150*/  UMOV UR4, 0x400 ;  /* 0x0000040000047882 */ /* 0x000fc40000000000 */
[----:B0-----:R-:W-:-:S06]  /*0160*/  ULEA UR4, UR5, UR4, 0x18 ;  /* 0x0000000405047291 */ /* 0x001fcc000f8ec0ff */
[----:B------:R-:W-:-:S05]  /*0170*/  LEA R11, R11, UR4, 0x2 ;  /* 0x000000040b0b7c11 */ /* 0x000fca000f8e10ff */
[----:B--2---:R-:W-:Y:S04]  /*0180*/  STS [R11+0x28], R8 ;  /* 0x000028080b007388 */ /* 0x004fe80000000800 */
[----:B----4-:R-:W-:Y:S04]  /*0190*/  @!P0 STS [R11], R2 ;  /* 0x000000020b008388 */ /* 0x010fe80000000800 */
[----:B---3--:R-:W-:Y:S01]  /*01a0*/  @!P1 STS [R11], R6 ;  /* 0x000000060b009388 */ /* 0x008fe20000000800 */
[----:B------:R-:W-:Y:S06]  /*01b0*/  BAR.SYNC.DEFER_BLOCKING 0x0 ;  /* 0x0000000000007b1d */ /* 0x000fec0000010000 */
[----:B------:R-:W-:Y:S04]  /*01c0*/  LDS R12, [R11] ;  /* 0x000000000b0c7984 */ /* 0x000fe80000000800 */
[----:B------:R-:W-:Y:S04]  /*01d0*/  LDS R3, [R11+0x4] ;  /* 0x000004000b037984 */ /* 0x000fe80000000800 */
[----:B------:R-:W0:Y:S04]  /*01e0*/  LDS R13, [R11+0x8] ;  /* 0x000008000b0d7984 */ /* 0x000e280000000800 */
[----:B------:R-:W-:Y:S04]  /*01f0*/  LDS R14, [R11+0xc] ;  /* 0x00000c000b0e7984 */ /* 0x000fe80000000800 */
[----:B------:R-:W1:Y:S04]  /*0200*/  LDS R15, [R11+0x10] ;  /* 0x000010000b0f7984 */ /* 0x000e680000000800 */
[----:B------:R-:W-:Y:S04]  /*0210*/  LDS R16, [R11+0x14] ;  /* 0x000014000b107984 */ /* 0x000fe80000000800 */
[----:B------:R-:W2:Y:S04]  /*0220*/  LDS R17, [R11+0x18] ;  /* 0x000018000b117984 */ /* 0x000ea80000000800 */
[----:B------:R-:W-:Y:S04]  /*0230*/  LDS R19, [R11+0x1c] ;  /* 0x00001c000b137984 */ /* 0x000fe80000000800 */
[----:B------:R-:W3:Y:S04]  /*0240*/  LDS R18, [R11+0x20] ;  /* 0x000020000b127984 */ /* 0x000ee80000000800 */
[----:B------:R-:W-:Y:S04]  /*0250*/  LDS R21, [R11+0x24] ;  /* 0x000024000b157984 */ /* 0x000fe80000000800 */
[----:B------:R-:W4:Y:S04]  /*0260*/  LDS R20, [R11+0x28] ;  /* 0x000028000b147984 */ /* 0x000f280000000800 */
[----:B------:R-:W-:Y:S04]  /*0270*/  LDS R23, [R11+0x2c] ;  /* 0x00002c000b177984 */ /* 0x000fe80000000800 */
[----:B------:R-:W5:Y:S04]  /*0280*/  LDS R22, [R11+0x30] ;  /* 0x000030000b167984 */ /* 0x000f680000000800 */
[----:B------:R-:W-:Y:S04]  /*0290*/  LDS R10, [R11+0x34] ;  /* 0x000034000b0a7984 */ /* 0x000fe80000000800 */
[----:B------:R-:W5:Y:S04]  /*02a0*/  LDS R9, [R11+0x38] ;  /* 0x000038000b097984 */ /* 0x000f680000000800 */
[----:B------:R-:W-:Y:S04]  /*02b0*/  LDS R8, [R11+0x3c] ;  /* 0x00003c000b087984 */ /* 0x000fe80000000800 */
[----:B------:R-:W5:Y:S04]  /*02c0*/  LDS R7, [R11+0x40] ;  /* 0x000040000b077984 */ /* 0x000f680000000800 */
[----:B------:R-:W-:Y:S04]  /*02d0*/  LDS R6, [R11+0x44] ;  /* 0x000044000b067984 */ /* 0x000fe80000000800 */
[----:B------:R-:W5:Y:S01]  /*02e0*/  LDS R5, [R11+0x48] ;  /* 0x000048000b057984 */ /* 0x000f620000000800 */
[----:B0-----:R-:W-:-:S03]  /*02f0*/  IADD3 R3, PT, PT, R13, R3, R12 ;  /* 0x000000030d037210 */ /* 0x001fc60007ffe00c */
[----:B------:R-:W0:Y:S01]  /*0300*/  LDS R4, [R11+0x4c] ;  /* 0x00004c000b047984 */ /* 0x000e220000000800 */
[----:B-1----:R-:W-:-:S04]  /*0310*/  IADD3 R3, PT, PT, R15, R14, R3 ;  /* 0x0000000e0f037210 */ /* 0x002fc80007ffe003 */
[----:B--2---:R-:W-:Y:S02]  /*0320*/  IADD3 R16, PT, PT, R17, R16, R3 ;  /* 0x0000001011107210 */ /* 0x004fe40007ffe003 */
[----:B------:R-:W1:Y:S02]  /*0330*/  LDC.64 R2, c[0x0][0x388] ;  /* 0x0000e200ff027b82 */ /* 0x000e640000000a00 */
[----:B---3--:R-:W-:-:S04]  /*0340*/  IADD3 R16, PT, PT, R18, R19, R16 ;  /* 0x0000001312107210 */ /* 0x008fc80007ffe010 */
[----:B----4-:R-:W-:-:S04]  /*0350*/  IADD3 R16, PT, PT, R20, R21, R16 ;  /* 0x0000001514107210 */ /* 0x010fc80007ffe010 */
[----:B-----5:R-:W-:-:S04]  /*0360*/  IADD3 R16, PT, PT, R22, R23, R16 ;  /* 0x0000001716107210 */ /* 0x020fc80007ffe010 */
[----:B------:R-:W-:-:S04]  /*0370*/  IADD3 R9, PT, PT, R9, R10, R16 ;  /* 0x0000000a09097210 */ /* 0x000fc80007ffe010 */
[----:B------:R-:W-:Y:S01]  /*0380*/  IADD3 R7, PT, PT, R7, R8, R9 ;  /* 0x0000000807077210 */ /* 0x000fe20007ffe009 */
[----:B-1----:R-:W-:-:S03]  /*0390*/  IMAD.WIDE R2, R0, 0x4, R2 ;  /* 0x0000000400027825 */ /* 0x002fc600078e0202 */
[----:B------:R-:W-:-:S05]  /*03a0*/  IADD3 R5, PT, PT, R5, R6, R7 ;  /* 0x0000000605057210 */ /* 0x000fca0007ffe007 */
[----:B0-----:R-:W-:-:S05]  /*03b0*/  IMAD.IADD R5, R5, 0x1, R4 ;  /* 0x0000000105057824 */ /* 0x001fca00078e0204 */
[----:B------:R-:W-:Y:S01]  /*03c0*/  STG.E desc[UR6][R2.64], R5 ;  /* 0x0000000502007986 */ /* 0x000fe2000c101906 */
[----:B------:R-:W-:Y:S05]  /*03d0*/  EXIT ;  /* 0x000000000000794d */ /* 0x000fea0003800000 */
.L_x_0:
[----:B------:R-:W-:-:S00]  /*03e0*/  BRA `(.L_x_0) ;  /* 0xfffffffc00fc7947 */ /* 0x000fc0000383ffff */
[----:B------:R-:W-:-:S00]  /*03f0*/  NOP ;  /* 0x0000000000007918 */ /* 0x000fc00000000000 */
        /* <DEDUP_REMOVED lines=8> */
.L_x_1:


//--------------------- .nv.shared._Z14performStencilPiS_m --------------------------
	.section	.nv.shared._Z14performStencilPiS_m,"aw",@nobits
	.sectionflags	@""
	.align	4
.nv.shared._Z14performStencilPiS_m:
	.zero		2128


//--------------------- .nv.shared.reserved.0     --------------------------
	.section	.nv.shared.reserved.0,"aw",@nobits
	.weak		__nv_reservedSMEM_offset_0_alias
	.size		__nv_reservedSMEM_offset_0_alias, 0, 64
	.other		__nv_reservedSMEM_offset_0_alias,@"STO_CUDA_RESERVED_SHARED STV_DEFAULT"
__nv_reservedSMEM_offset_0_alias:
	.zero		0
	.zero		64


//--------------------- .nv.constant0._Z14performStencilPiS_m --------------------------
	.section	.nv.constant0._Z14performStencilPiS_m,"a",@progbits
	.sectionflags	@""
	.align	4
.nv.constant0._Z14performStencilPiS_m:
	.zero		920


//--------------------- SYMBOLS --------------------------

	.type		.nv.reservedSmem.offset0,@object
	.size		.nv.reservedSmem.offset0,0x4
	.type		.nv.reservedSmem.cap,@object
	.size		.nv.reservedSmem.cap,0x4
